//
// Generated by NVIDIA NVVM Compiler
//
// Compiler Build ID: CL-36424714
// Cuda compilation tools, release 13.0, V13.0.88
// Based on NVVM 20.0.0
//

.version 9.0
.target sm_100
.address_size 64

	// .globl	_Z3addiPfS_S_
.extern .func  (.param .b32 func_retval0) vprintf
(
	.param .b64 vprintf_param_0,
	.param .b64 vprintf_param_1
)
;
.global .align 1 .b8 $str[22] = {48, 32, 48, 32, 105, 115, 32, 112, 114, 111, 99, 101, 115, 115, 105, 110, 103, 32, 37, 100, 10};

.visible .entry _Z3addiPfS_S_(
	.param .u32 _Z3addiPfS_S__param_0,
	.param .u64 .ptr .align 1 _Z3addiPfS_S__param_1,
	.param .u64 .ptr .align 1 _Z3addiPfS_S__param_2,
	.param .u64 .ptr .align 1 _Z3addiPfS_S__param_3
)
{
	.local .align 8 .b8 	__local_depot0[8];
	.reg .b64 	%SP;
	.reg .b64 	%SPL;
	.reg .pred 	%p<12>;
	.reg .b32 	%r<41>;
	.reg .b32 	%f<16>;
	.reg .b64 	%rd<48>;

	mov.u64 	%SPL, __local_depot0;
	cvta.local.u64 	%SP, %SPL;
	ld.param.u32 	%r16, [_Z3addiPfS_S__param_0];
	ld.param.u64 	%rd9, [_Z3addiPfS_S__param_1];
	ld.param.u64 	%rd10, [_Z3addiPfS_S__param_2];
	ld.param.u64 	%rd11, [_Z3addiPfS_S__param_3];
	cvta.to.global.u64 	%rd1, %rd11;
	cvta.to.global.u64 	%rd2, %rd10;
	cvta.to.global.u64 	%rd3, %rd9;
	add.u64 	%rd12, %SP, 0;
	add.u64 	%rd4, %SPL, 0;
	mov.u32 	%r39, %tid.x;
	mov.u32 	%r2, %ntid.x;
	setp.ge.s32 	%p1, %r39, %r16;
	@%p1 bra 	$L__BB0_17;
	mov.u32 	%r17, %ctaid.x;
	or.b32  	%r3, %r39, %r17;
	add.s32 	%r18, %r39, %r2;
	max.u32 	%r19, %r16, %r18;
	setp.lt.u32 	%p2, %r18, %r16;
	selp.u32 	%r20, 1, 0, %p2;
	add.s32 	%r21, %r18, %r20;
	sub.s32 	%r22, %r19, %r21;
	div.u32 	%r23, %r22, %r2;
	add.s32 	%r4, %r23, %r20;
	and.b32  	%r24, %r4, 3;
	setp.eq.s32 	%p3, %r24, 3;
	@%p3 bra 	$L__BB0_6;
	mul.wide.u32 	%rd47, %r39, 4;
	mul.wide.u32 	%rd6, %r2, 4;
	add.s32 	%r25, %r4, 1;
	and.b32  	%r26, %r25, 3;
	neg.s32 	%r37, %r26;
	mov.u64 	%rd13, $str;
$L__BB0_3:
	.pragma "nounroll";
	setp.ne.s32 	%p4, %r3, 0;
	@%p4 bra 	$L__BB0_5;
	st.local.u32 	[%rd4], %r39;
	cvta.global.u64 	%rd14, %rd13;
	{ // callseq 0, 0
	.param .b64 param0;
	st.param.b64 	[param0], %rd14;
	.param .b64 param1;
	st.param.b64 	[param1], %rd12;
	.param .b32 retval0;
	call.uni (retval0), 
	vprintf, 
	(
	param0, 
	param1
	);
	ld.param.b32 	%r27, [retval0];
	} // callseq 0
$L__BB0_5:
	add.s64 	%rd16, %rd3, %rd47;
	ld.global.f32 	%f1, [%rd16];
	add.s64 	%rd17, %rd2, %rd47;
	ld.global.f32 	%f2, [%rd17];
	add.f32 	%f3, %f1, %f2;
	add.s64 	%rd18, %rd1, %rd47;
	st.global.f32 	[%rd18], %f3;
	add.s32 	%r39, %r39, %r2;
	add.s64 	%rd47, %rd47, %rd6;
	add.s32 	%r37, %r37, 1;
	setp.ne.s32 	%p5, %r37, 0;
	@%p5 bra 	$L__BB0_3;
$L__BB0_6:
	setp.lt.u32 	%p6, %r4, 3;
	@%p6 bra 	$L__BB0_17;
	mov.u64 	%rd19, $str;
$L__BB0_8:
	setp.ne.s32 	%p7, %r3, 0;
	@%p7 bra 	$L__BB0_10;
	st.local.u32 	[%rd4], %r39;
	cvta.global.u64 	%rd20, %rd19;
	{ // callseq 1, 0
	.param .b64 param0;
	st.param.b64 	[param0], %rd20;
	.param .b64 param1;
	st.param.b64 	[param1], %rd12;
	.param .b32 retval0;
	call.uni (retval0), 
	vprintf, 
	(
	param0, 
	param1
	);
	ld.param.b32 	%r29, [retval0];
	} // callseq 1
$L__BB0_10:
	setp.ne.s32 	%p8, %r3, 0;
	mul.wide.u32 	%rd22, %r39, 4;
	add.s64 	%rd23, %rd3, %rd22;
	ld.global.f32 	%f4, [%rd23];
	add.s64 	%rd24, %rd2, %rd22;
	ld.global.f32 	%f5, [%rd24];
	add.f32 	%f6, %f4, %f5;
	add.s64 	%rd25, %rd1, %rd22;
	st.global.f32 	[%rd25], %f6;
	add.s32 	%r12, %r39, %r2;
	@%p8 bra 	$L__BB0_12;
	st.local.u32 	[%rd4], %r12;
	cvta.global.u64 	%rd27, %rd19;
	{ // callseq 2, 0
	.param .b64 param0;
	st.param.b64 	[param0], %rd27;
	.param .b64 param1;
	st.param.b64 	[param1], %rd12;
	.param .b32 retval0;
	call.uni (retval0), 
	vprintf, 
	(
	param0, 
	param1
	);
	ld.param.b32 	%r31, [retval0];
	} // callseq 2
$L__BB0_12:
	setp.ne.s32 	%p9, %r3, 0;
	mul.wide.u32 	%rd29, %r12, 4;
	add.s64 	%rd30, %rd3, %rd29;
	ld.global.f32 	%f7, [%rd30];
	add.s64 	%rd31, %rd2, %rd29;
	ld.global.f32 	%f8, [%rd31];
	add.f32 	%f9, %f7, %f8;
	add.s64 	%rd32, %rd1, %rd29;
	st.global.f32 	[%rd32], %f9;
	add.s32 	%r13, %r12, %r2;
	@%p9 bra 	$L__BB0_14;
	st.local.u32 	[%rd4], %r13;
	cvta.global.u64 	%rd34, %rd19;
	{ // callseq 3, 0
	.param .b64 param0;
	st.param.b64 	[param0], %rd34;
	.param .b64 param1;
	st.param.b64 	[param1], %rd12;
	.param .b32 retval0;
	call.uni (retval0), 
	vprintf, 
	(
	param0, 
	param1
	);
	ld.param.b32 	%r33, [retval0];
	} // callseq 3
$L__BB0_14:
	setp.ne.s32 	%p10, %r3, 0;
	mul.wide.u32 	%rd36, %r13, 4;
	add.s64 	%rd37, %rd3, %rd36;
	ld.global.f32 	%f10, [%rd37];
	add.s64 	%rd38, %rd2, %rd36;
	ld.global.f32 	%f11, [%rd38];
	add.f32 	%f12, %f10, %f11;
	add.s64 	%rd39, %rd1, %rd36;
	st.global.f32 	[%rd39], %f12;
	add.s32 	%r14, %r13, %r2;
	@%p10 bra 	$L__BB0_16;
	st.local.u32 	[%rd4], %r14;
	cvta.global.u64 	%rd41, %rd19;
	{ // callseq 4, 0
	.param .b64 param0;
	st.param.b64 	[param0], %rd41;
	.param .b64 param1;
	st.param.b64 	[param1], %rd12;
	.param .b32 retval0;
	call.uni (retval0), 
	vprintf, 
	(
	param0, 
	param1
	);
	ld.param.b32 	%r35, [retval0];
	} // callseq 4
$L__BB0_16:
	mul.wide.u32 	%rd43, %r14, 4;
	add.s64 	%rd44, %rd3, %rd43;
	ld.global.f32 	%f13, [%rd44];
	add.s64 	%rd45, %rd2, %rd43;
	ld.global.f32 	%f14, [%rd45];
	add.f32 	%f15, %f13, %f14;
	add.s64 	%rd46, %rd1, %rd43;
	st.global.f32 	[%rd46], %f15;
	add.s32 	%r39, %r14, %r2;
	setp.lt.s32 	%p11, %r39, %r16;
	@%p11 bra 	$L__BB0_8;
$L__BB0_17:
	ret;

}


// ===== COMPILED SASS (sm_100) =====

	.target	sm_100

	.elftype	@"ET_EXEC"


//--------------------- .note.nv.tkinfo           --------------------------
	.section	.note.nv.tkinfo,"",@"SHT_NOTE"
	.sectionflags	@"SHF_NOTE_NV_TKINFO"
	.tkinfo
        /*0018*/ 	.word	0x00000002
        /*0030*/ 	.string	""
        /*0030*/ 	.string	"ptxas"
        /*0030*/ 	.string	"Cuda compilation tools, release 13.0, V13.0.88"
        /*0030*/ 	.string	"Build cuda_13.0.r13.0/compiler.36424714_0"
        /*0030*/ 	.string	"-arch sm_100 -m 64 "



//--------------------- .note.nv.cuinfo           --------------------------
	.section	.note.nv.cuinfo,"",@"SHT_NOTE"
	.sectionflags	@"SHF_NOTE_NV_CUINFO"
        /*0018*/ 	.short	0x0002
        /*001a*/ 	.short	0x0064
        /*001c*/ 	.short	0x0082
	.zero		2


//--------------------- .nv.info                  --------------------------
	.section	.nv.info,"",@"SHT_CUDA_INFO"
	.align	4


	//----- nvinfo : EIATTR_REGCOUNT
	.align		4
        /*0000*/ 	.byte	0x04, 0x2f
        /*0002*/ 	.short	(.L_2 - .L_1)
	.align		4
.L_1:
        /*0004*/ 	.word	index@(_Z3addiPfS_S_)
        /*0008*/ 	.word	0x0000001c


	//----- nvinfo : EIATTR_FRAME_SIZE
	.align		4
.L_2:
        /*000c*/ 	.byte	0x04, 0x11
        /*000e*/ 	.short	(.L_4 - .L_3)
	.align		4
.L_3:
        /*0010*/ 	.word	index@(_Z3addiPfS_S_)
        /*0014*/ 	.word	0x00000008


	//----- nvinfo : EIATTR_MIN_STACK_SIZE
	.align		4
.L_4:
        /*0018*/ 	.byte	0x04, 0x12
        /*001a*/ 	.short	(.L_6 - .L_5)
	.align		4
.L_5:
        /*001c*/ 	.word	index@(_Z3addiPfS_S_)
        /*0020*/ 	.word	0x00000008
.L_6:


//--------------------- .nv.compat                --------------------------
	.section	.nv.compat,"",@"SHT_CUDA_COMPAT_INFO"
	.align	4
        /*0000*/ 	.byte	0x02, 0x09, 0x00, 0x00, 0x02, 0x02, 0x01, 0x00, 0x02, 0x05, 0x05, 0x00, 0x03, 0x07, 0x01, 0x01
        /*0010*/ 	.byte	0x02, 0x03, 0x00, 0x00, 0x02, 0x06, 0x01, 0x00, 0x04, 0x0b, 0x08, 0x00, 0x09, 0x00, 0x00, 0x00
        /*0020*/ 	.byte	0x00, 0x00, 0x00, 0x00


//--------------------- .nv.info._Z3addiPfS_S_    --------------------------
	.section	.nv.info._Z3addiPfS_S_,"",@"SHT_CUDA_INFO"
	.sectionflags	@""
	.align	4


	//----- nvinfo : EIATTR_CUDA_API_VERSION
	.align		4
        /*0000*/ 	.byte	0x04, 0x37
        /*0002*/ 	.short	(.L_8 - .L_7)
.L_7:
        /*0004*/ 	.word	0x00000082


	//----- nvinfo : EIATTR_KPARAM_INFO
	.align		4
.L_8:
        /*0008*/ 	.byte	0x04, 0x17
        /*000a*/ 	.short	(.L_10 - .L_9)
.L_9:
        /*000c*/ 	.word	0x00000000
        /*0010*/ 	.short	0x0003
        /*0012*/ 	.short	0x0018
        /*0014*/ 	.byte	0x00, 0xf5, 0x21, 0x00


	//----- nvinfo : EIATTR_KPARAM_INFO
	.align		4
.L_10:
        /*0018*/ 	.byte	0x04, 0x17
        /*001a*/ 	.short	(.L_12 - .L_11)
.L_11:
        /*001c*/ 	.word	0x00000000
        /*0020*/ 	.short	0x0002
        /*0022*/ 	.short	0x0010
        /*0024*/ 	.byte	0x00, 0xf5, 0x21, 0x00


	//----- nvinfo : EIATTR_KPARAM_INFO
	.align		4
.L_12:
        /*0028*/ 	.byte	0x04, 0x17
        /*002a*/ 	.short	(.L_14 - .L_13)
.L_13:
        /*002c*/ 	.word	0x00000000
        /*0030*/ 	.short	0x0001
        /*0032*/ 	.short	0x0008
        /*0034*/ 	.byte	0x00, 0xf5, 0x21, 0x00


	//----- nvinfo : EIATTR_KPARAM_INFO
	.align		4
.L_14:
        /*0038*/ 	.byte	0x04, 0x17
        /*003a*/ 	.short	(.L_16 - .L_15)
.L_15:
        /*003c*/ 	.word	0x00000000
        /*0040*/ 	.short	0x0000
        /*0042*/ 	.short	0x0000
        /*0044*/ 	.byte	0x00, 0xf0, 0x11, 0x00


	//----- nvinfo : EIATTR_SPARSE_MMA_MASK
	.align		4
.L_16:
        /*0048*/ 	.byte	0x03, 0x50
        /*004a*/ 	.short	0x0000


	//----- nvinfo : EIATTR_MAXREG_COUNT
	.align		4
        /*004c*/ 	.byte	0x03, 0x1b
        /*004e*/ 	.short	0x00ff


	//----- nvinfo : EIATTR_EXTERNS
	.align		4
        /*0050*/ 	.byte	0x04, 0x0f
        /*0052*/ 	.short	(.L_18 - .L_17)


	//   ....[0]....
	.align		4
.L_17:
        /*0054*/ 	.word	index@(vprintf)


	//----- nvinfo : EIATTR_MERCURY_ISA_VERSION
	.align		4
.L_18:
        /*0058*/ 	.byte	0x03, 0x5f
        /*005a*/ 	.short	0x0101


	//----- nvinfo : EIATTR_VRC_CTA_INIT_COUNT
	.align		4
        /*005c*/ 	.byte	0x02, 0x4a
	.zero		1
	.zero		1


	//----- nvinfo : EIATTR_SYSCALL_OFFSETS
	.align		4
        /*0060*/ 	.byte	0x04, 0x46
        /*0062*/ 	.short	(.L_20 - .L_19)


	//   ....[0]....
.L_19:
        /*0064*/ 	.word	0x000003d0


	//   ....[1]....
        /*0068*/ 	.word	0x000005d0


	//   ....[2]....
        /*006c*/ 	.word	0x00000760


	//   ....[3]....
        /*0070*/ 	.word	0x000008f0


	//   ....[4]....
        /*0074*/ 	.word	0x00000a80


	//----- nvinfo : EIATTR_EXIT_INSTR_OFFSETS
	.align		4
.L_20:
        /*0078*/ 	.byte	0x04, 0x1c
        /*007a*/ 	.short	(.L_22 - .L_21)


	//   ....[0]....
.L_21:
        /*007c*/ 	.word	0x000000a0


	//   ....[1]....
        /*0080*/ 	.word	0x00000500


	//   ....[2]....
        /*0084*/ 	.word	0x00000b70


	//----- nvinfo : EIATTR_CRS_STACK_SIZE
	.align		4
.L_22:
        /*0088*/ 	.byte	0x04, 0x1e
        /*008a*/ 	.short	(.L_24 - .L_23)
.L_23:
        /*008c*/ 	.word	0x00000000


	//----- nvinfo : EIATTR_CBANK_PARAM_SIZE
	.align		4
.L_24:
        /*0090*/ 	.byte	0x03, 0x19
        /*0092*/ 	.short	0x0020


	//----- nvinfo : EIATTR_PARAM_CBANK
	.align		4
        /*0094*/ 	.byte	0x04, 0x0a
        /*0096*/ 	.short	(.L_26 - .L_25)
	.align		4
.L_25:
        /*0098*/ 	.word	index@(.nv.constant0._Z3addiPfS_S_)
        /*009c*/ 	.short	0x0380
        /*009e*/ 	.short	0x0020


	//----- nvinfo : EIATTR_SW_WAR
	.align		4
.L_26:
        /*00a0*/ 	.byte	0x04, 0x36
        /*00a2*/ 	.short	(.L_28 - .L_27)
.L_27:
        /*00a4*/ 	.word	0x00000008
.L_28:


//--------------------- .nv.callgraph             --------------------------
	.section	.nv.callgraph,"",@"SHT_CUDA_CALLGRAPH"
	.align	4
	.sectionentsize	8
	.align		4
        /*0000*/ 	.word	0x00000000
	.align		4
        /*0004*/ 	.word	0xffffffff
	.align		4
        /*0008*/ 	.word	index@(_Z3addiPfS_S_)
	.align		4
        /*000c*/ 	.word	index@(vprintf)
	.align		4
        /*0010*/ 	.word	0x00000000
	.align		4
        /*0014*/ 	.word	0xfffffffe
	.align		4
        /*0018*/ 	.word	0x00000000
	.align		4
        /*001c*/ 	.word	0xfffffffd
	.align		4
        /*0020*/ 	.word	0x00000000
	.align		4
        /*0024*/ 	.word	0xfffffffc


//--------------------- .nv.constant4             --------------------------
	.section	.nv.constant4,"a",@progbits
	.align	8
	.align		8
.nv.constant4:
        /*0000*/ 	.dword	vprintf
	.align		8
        /*0008*/ 	.dword	$str


//--------------------- .text._Z3addiPfS_S_       --------------------------
	.section	.text._Z3addiPfS_S_,"ax",@progbits
	.align	128
        .global         _Z3addiPfS_S_
        .type           _Z3addiPfS_S_,@function
        .size           _Z3addiPfS_S_,(.L_x_15 - _Z3addiPfS_S_)
        .other          _Z3addiPfS_S_,@"STO_CUDA_ENTRY STV_DEFAULT"
_Z3addiPfS_S_:
.text._Z3addiPfS_S_:
[----:B------:R-:W0:Y:S01]  /*0000*/  LDC R1, c[0x0][0x37c] ;  /* 0x0000df00ff017b82 */ /* 0x000e220000000800 */
[----:B------:R-:W1:Y:S01]  /*0010*/  S2R R22, SR_TID.X ;  /* 0x0000000000167919 */ /* 0x000e620000002100 */
[----:B------:R-:W1:Y:S01]  /*0020*/  LDCU UR6, c[0x0][0x380] ;  /* 0x00007000ff0677ac */ /* 0x000e620008000800 */
[----:B0-----:R-:W-:Y:S01]  /*0030*/  VIADD R1, R1, 0xfffffff8 ;  /* 0xfffffff801017836 */ /* 0x001fe20000000000 */
[----:B------:R-:W0:Y:S01]  /*0040*/  LDCU UR4, c[0x0][0x2f8] ;  /* 0x00005f00ff0477ac */ /* 0x000e220008000800 */
[----:B------:R-:W2:Y:S03]  /*0050*/  LDCU UR5, c[0x0][0x2fc] ;  /* 0x00005f80ff0577ac */ /* 0x000ea60008000800 */
[----:B------:R-:W3:Y:S01]  /*0060*/  LDC R19, c[0x0][0x360] ;  /* 0x0000d800ff137b82 */ /* 0x000ee20000000800 */
[----:B0-----:R-:W-:-:S05]  /*0070*/  IADD3 R18, P1, PT, R1, UR4, RZ ;  /* 0x0000000401127c10 */ /* 0x001fca000ff3e0ff */
[----:B--2---:R-:W-:Y:S01]  /*0080*/  IMAD.X R2, RZ, RZ, UR5, P1 ;  /* 0x00000005ff027e24 */ /* 0x004fe200088e06ff */
[----:B-1----:R-:W-:-:S13]  /*0090*/  ISETP.GE.AND P0, PT, R22, UR6, PT ;  /* 0x0000000616007c0c */ /* 0x002fda000bf06270 */
[----:B------:R-:W-:Y:S05]  /*00a0*/  @P0 EXIT ;  /* 0x000000000000094d */ /* 0x000fea0003800000 */
[----:B---3--:R-:W0:Y:S01]  /*00b0*/  I2F.U32.RP R6, R19 ;  /* 0x0000001300067306 */ /* 0x008e220000209000 */
[----:B------:R-:W-:Y:S01]  /*00c0*/  IMAD.IADD R0, R22, 0x1, R19 ;  /* 0x0000000116007824 */ /* 0x000fe200078e0213 */
[----:B------:R-:W-:Y:S01]  /*00d0*/  ISETP.NE.U32.AND P2, PT, R19, RZ, PT ;  /* 0x000000ff1300720c */ /* 0x000fe20003f45070 */
[----:B------:R-:W1:Y:S01]  /*00e0*/  S2UR UR4, SR_CTAID.X ;  /* 0x00000000000479c3 */ /* 0x000e620000002500 */
[----:B------:R-:W2:Y:S01]  /*00f0*/  LDCU.64 UR36, c[0x0][0x358] ;  /* 0x00006b00ff2477ac */ /* 0x000ea20008000a00 */
[----:B------:R-:W-:Y:S01]  /*0100*/  BSSY.RECONVERGENT B7, `(.L_x_0) ;  /* 0x000003e000077945 */ /* 0x000fe20003800200 */
[C---:B------:R-:W-:Y:S02]  /*0110*/  ISETP.GE.U32.AND P0, PT, R0.reuse, UR6, PT ;  /* 0x0000000600007c0c */ /* 0x040fe4000bf06070 */
[----:B------:R-:W-:Y:S01]  /*0120*/  VIMNMX.U32 R3, PT, PT, R0, UR6, !PT ;  /* 0x0000000600037c48 */ /* 0x000fe2000ffe0000 */
[----:B------:R-:W3:Y:S01]  /*0130*/  LDCU UR44, c[0x0][0x380] ;  /* 0x00007000ff2c77ac */ /* 0x000ee20008000800 */
[----:B------:R-:W-:Y:S01]  /*0140*/  SEL R24, RZ, 0x1, P0 ;  /* 0x00000001ff187807 */ /* 0x000fe20000000000 */
[----:B------:R-:W4:Y:S03]  /*0150*/  LDCU.64 UR38, c[0x0][0x388] ;  /* 0x00007100ff2677ac */ /* 0x000f260008000a00 */
[----:B------:R-:W-:Y:S01]  /*0160*/  IADD3 R0, PT, PT, R3, -R0, -R24 ;  /* 0x8000000003007210 */ /* 0x000fe20007ffe818 */
[----:B0-----:R-:W0:Y:S01]  /*0170*/  MUFU.RCP R6, R6 ;  /* 0x0000000600067308 */ /* 0x001e220000001000 */
[----:B------:R-:W2:Y:S01]  /*0180*/  LDCU.128 UR40, c[0x0][0x390] ;  /* 0x00007200ff2877ac */ /* 0x000ea20008000c00 */
[----:B-1----:R-:W-:Y:S01]  /*0190*/  LOP3.LUT R23, R22, UR4, RZ, 0xfc, !PT ;  /* 0x0000000416177c12 */ /* 0x002fe2000f8efcff */
[----:B0-----:R-:W-:-:S05]  /*01a0*/  VIADD R4, R6, 0xffffffe ;  /* 0x0ffffffe06047836 */ /* 0x001fca0000000000 */
[----:B------:R0:W1:Y:S02]  /*01b0*/  F2I.FTZ.U32.TRUNC.NTZ R5, R4 ;  /* 0x0000000400057305 */ /* 0x000064000021f000 */
[----:B0-----:R-:W-:Y:S01]  /*01c0*/  IMAD.MOV.U32 R4, RZ, RZ, RZ ;  /* 0x000000ffff047224 */ /* 0x001fe200078e00ff */
[----:B-1----:R-:W-:-:S05]  /*01d0*/  IADD3 R8, PT, PT, RZ, -R5, RZ ;  /* 0x80000005ff087210 */ /* 0x002fca0007ffe0ff */
[----:B------:R-:W-:-:S04]  /*01e0*/  IMAD R7, R8, R19, RZ ;  /* 0x0000001308077224 */ /* 0x000fc800078e02ff */
[----:B------:R-:W-:-:S06]  /*01f0*/  IMAD.HI.U32 R5, R5, R7, R4 ;  /* 0x0000000705057227 */ /* 0x000fcc00078e0004 */
[----:B------:R-:W-:-:S05]  /*0200*/  IMAD.HI.U32 R5, R5, R0, RZ ;  /* 0x0000000005057227 */ /* 0x000fca00078e00ff */
[----:B------:R-:W-:-:S05]  /*0210*/  IADD3 R3, PT, PT, -R5, RZ, RZ ;  /* 0x000000ff05037210 */ /* 0x000fca0007ffe1ff */
[----:B------:R-:W-:-:S05]  /*0220*/  IMAD R0, R19, R3, R0 ;  /* 0x0000000313007224 */ /* 0x000fca00078e0200 */
[----:B------:R-:W-:-:S13]  /*0230*/  ISETP.GE.U32.AND P0, PT, R0, R19, PT ;  /* 0x000000130000720c */ /* 0x000fda0003f06070 */
[----:B------:R-:W-:Y:S02]  /*0240*/  @P0 IMAD.IADD R0, R0, 0x1, -R19 ;  /* 0x0000000100000824 */ /* 0x000fe400078e0a13 */
[----:B------:R-:W-:-:S03]  /*0250*/  @P0 VIADD R5, R5, 0x1 ;  /* 0x0000000105050836 */ /* 0x000fc60000000000 */
[----:B------:R-:W-:-:S13]  /*0260*/  ISETP.GE.U32.AND P1, PT, R0, R19, PT ;  /* 0x000000130000720c */ /* 0x000fda0003f26070 */
[----:B------:R-:W-:Y:S02]  /*0270*/  @P1 IADD3 R5, PT, PT, R5, 0x1, RZ ;  /* 0x0000000105051810 */ /* 0x000fe40007ffe0ff */
[----:B------:R-:W-:-:S05]  /*0280*/  @!P2 LOP3.LUT R5, RZ, R19, RZ, 0x33, !PT ;  /* 0x00000013ff05a212 */ /* 0x000fca00078e33ff */
[----:B------:R-:W-:-:S05]  /*0290*/  IMAD.IADD R24, R24, 0x1, R5 ;  /* 0x0000000118187824 */ /* 0x000fca00078e0205 */
[----:B------:R-:W-:-:S04]  /*02a0*/  LOP3.LUT R0, R24, 0x3, RZ, 0xc0, !PT ;  /* 0x0000000318007812 */ /* 0x000fc800078ec0ff */
[----:B------:R-:W-:-:S13]  /*02b0*/  ISETP.NE.AND P0, PT, R0, 0x3, PT ;  /* 0x000000030000780c */ /* 0x000fda0003f05270 */
[----:B--234-:R-:W-:Y:S05]  /*02c0*/  @!P0 BRA `(.L_x_1) ;  /* 0x0000000000848947 */ /* 0x01cfea0003800000 */
[----:B------:R-:W-:Y:S02]  /*02d0*/  VIADD R0, R24, 0x1 ;  /* 0x0000000118007836 */ /* 0x000fe40000000000 */
[----:B------:R-:W-:-:S03]  /*02e0*/  IMAD.WIDE.U32 R16, R22, 0x4, RZ ;  /* 0x0000000416107825 */ /* 0x000fc600078e00ff */
[----:B------:R-:W-:-:S04]  /*02f0*/  LOP3.LUT R0, R0, 0x3, RZ, 0xc0, !PT ;  /* 0x0000000300007812 */ /* 0x000fc800078ec0ff */
[----:B------:R-:W-:-:S07]  /*0300*/  IADD3 R25, PT, PT, -R0, RZ, RZ ;  /* 0x000000ff00197210 */ /* 0x000fce0007ffe1ff */
.L_x_4:
[----:B------:R-:W-:Y:S01]  /*0310*/  ISETP.NE.AND P0, PT, R23, RZ, PT ;  /* 0x000000ff1700720c */ /* 0x000fe20003f05270 */
[----:B------:R-:W-:-:S12]  /*0320*/  BSSY.RECONVERGENT B6, `(.L_x_2) ;  /* 0x000000c000067945 */ /* 0x000fd80003800200 */
[----:B0-----:R-:W-:Y:S05]  /*0330*/  @P0 BRA `(.L_x_3) ;  /* 0x0000000000280947 */ /* 0x001fea0003800000 */
[----:B------:R-:W-:Y:S01]  /*0340*/  MOV R8, 0x0 ;  /* 0x0000000000087802 */ /* 0x000fe20000000f00 */
[----:B------:R0:W-:Y:S01]  /*0350*/  STL [R1], R22 ;  /* 0x0000001601007387 */ /* 0x0001e20000100800 */
[----:B------:R-:W1:Y:S01]  /*0360*/  LDCU.64 UR4, c[0x4][0x8] ;  /* 0x01000100ff0477ac */ /* 0x000e620008000a00 */
[----:B------:R-:W-:Y:S01]  /*0370*/  MOV R6, R18 ;  /* 0x0000001200067202 */ /* 0x000fe20000000f00 */
[----:B------:R-:W-:Y:S02]  /*0380*/  IMAD.MOV.U32 R7, RZ, RZ, R2 ;  /* 0x000000ffff077224 */ /* 0x000fe400078e0002 */
[----:B------:R-:W2:Y:S01]  /*0390*/  LDC.64 R8, c[0x4][R8] ;  /* 0x0100000008087b82 */ /* 0x000ea20000000a00 */
[----:B-1----:R-:W-:Y:S02]  /*03a0*/  IMAD.U32 R4, RZ, RZ, UR4 ;  /* 0x00000004ff047e24 */ /* 0x002fe4000f8e00ff */
[----:B0-----:R-:W-:-:S07]  /*03b0*/  IMAD.U32 R5, RZ, RZ, UR5 ;  /* 0x00000005ff057e24 */ /* 0x001fce000f8e00ff */
[----:B------:R-:W-:-:S07]  /*03c0*/  LEPC R20, `(.L_x_3) ;  /* 0x000000001014794e */ /* 0x000fce0000000000 */
[----:B--2---:R-:W-:Y:S05]  /*03d0*/  CALL.ABS.NOINC R8 ;  /* 0x0000000008007343 */ /* 0x004fea0003c00000 */
.L_x_3:
[----:B------:R-:W-:Y:S05]  /*03e0*/  BSYNC.RECONVERGENT B6 ;  /* 0x0000000000067941 */ /* 0x000fea0003800200 */
.L_x_2:
[C---:B------:R-:W-:Y:S02]  /*03f0*/  IADD3 R6, P1, PT, R16.reuse, UR40, RZ ;  /* 0x0000002810067c10 */ /* 0x040fe4000ff3e0ff */
[----:B------:R-:W-:Y:S02]  /*0400*/  IADD3 R4, P0, PT, R16, UR38, RZ ;  /* 0x0000002610047c10 */ /* 0x000fe4000ff1e0ff */
[C---:B------:R-:W-:Y:S02]  /*0410*/  IADD3.X R7, PT, PT, R17.reuse, UR41, RZ, P1, !PT ;  /* 0x0000002911077c10 */ /* 0x040fe40008ffe4ff */
[----:B------:R-:W-:-:S04]  /*0420*/  IADD3.X R5, PT, PT, R17, UR39, RZ, P0, !PT ;  /* 0x0000002711057c10 */ /* 0x000fc800087fe4ff */
[----:B------:R-:W2:Y:S04]  /*0430*/  LDG.E R7, desc[UR36][R6.64] ;  /* 0x0000002406077981 */ /* 0x000ea8000c1e1900 */
[----:B------:R-:W2:Y:S01]  /*0440*/  LDG.E R4, desc[UR36][R4.64] ;  /* 0x0000002404047981 */ /* 0x000ea2000c1e1900 */
[----:B------:R-:W-:-:S04]  /*0450*/  IADD3 R8, P0, PT, R16, UR42, RZ ;  /* 0x0000002a10087c10 */ /* 0x000fc8000ff1e0ff */
[----:B------:R-:W-:Y:S01]  /*0460*/  IADD3.X R9, PT, PT, R17, UR43, RZ, P0, !PT ;  /* 0x0000002b11097c10 */ /* 0x000fe200087fe4ff */
[----:B------:R-:W-:-:S05]  /*0470*/  VIADD R25, R25, 0x1 ;  /* 0x0000000119197836 */ /* 0x000fca0000000000 */
[----:B------:R-:W-:Y:S01]  /*0480*/  ISETP.NE.AND P0, PT, R25, RZ, PT ;  /* 0x000000ff1900720c */ /* 0x000fe20003f05270 */
[C---:B------:R-:W-:Y:S01]  /*0490*/  IMAD.WIDE.U32 R16, R19.reuse, 0x4, R16 ;  /* 0x0000000413107825 */ /* 0x040fe200078e0010 */
[----:B------:R-:W-:-:S03]  /*04a0*/  IADD3 R22, PT, PT, R19, R22, RZ ;  /* 0x0000001613167210 */ /* 0x000fc60007ffe0ff */
[----:B--2---:R-:W-:-:S05]  /*04b0*/  FADD R3, R4, R7 ;  /* 0x0000000704037221 */ /* 0x004fca0000000000 */
[----:B------:R0:W-:Y:S03]  /*04c0*/  STG.E desc[UR36][R8.64], R3 ;  /* 0x0000000308007986 */ /* 0x0001e6000c101924 */
[----:B------:R-:W-:Y:S05]  /*04d0*/  @P0 BRA `(.L_x_4) ;  /* 0xfffffffc008c0947 */ /* 0x000fea000383ffff */
.L_x_1:
[----:B------:R-:W-:Y:S05]  /*04e0*/  BSYNC.RECONVERGENT B7 ;  /* 0x0000000000077941 */ /* 0x000fea0003800200 */
.L_x_0:
[----:B------:R-:W-:-:S13]  /*04f0*/  ISETP.GE.U32.AND P0, PT, R24, 0x3, PT ;  /* 0x000000031800780c */ /* 0x000fda0003f06070 */
[----:B------:R-:W-:Y:S05]  /*0500*/  @!P0 EXIT ;  /* 0x000000000000894d */ /* 0x000fea0003800000 */
.L_x_13:
[----:B------:R-:W-:Y:S01]  /*0510*/  ISETP.NE.AND P0, PT, R23, RZ, PT ;  /* 0x000000ff1700720c */ /* 0x000fe20003f05270 */
[----:B------:R-:W-:-:S12]  /*0520*/  BSSY.RECONVERGENT B6, `(.L_x_5) ;  /* 0x000000c000067945 */ /* 0x000fd80003800200 */
[----:B-1----:R-:W-:Y:S05]  /*0530*/  @P0 BRA `(.L_x_6) ;  /* 0x0000000000280947 */ /* 0x002fea0003800000 */
[----:B------:R-:W-:Y:S01]  /*0540*/  MOV R0, 0x0 ;  /* 0x0000000000007802 */ /* 0x000fe20000000f00 */
[----:B------:R1:W-:Y:S01]  /*0550*/  STL [R1], R22 ;  /* 0x0000001601007387 */ /* 0x0003e20000100800 */
[----:B------:R-:W2:Y:S01]  /*0560*/  LDCU.64 UR4, c[0x4][0x8] ;  /* 0x01000100ff0477ac */ /* 0x000ea20008000a00 */
[----:B------:R-:W-:Y:S01]  /*0570*/  MOV R6, R18 ;  /* 0x0000001200067202 */ /* 0x000fe20000000f00 */
[----:B0-----:R1:W0:Y:S01]  /*0580*/  LDC.64 R8, c[0x4][R0] ;  /* 0x0100000000087b82 */ /* 0x0012220000000a00 */
[----:B------:R-:W-:Y:S02]  /*0590*/  IMAD.MOV.U32 R7, RZ, RZ, R2 ;  /* 0x000000ffff077224 */ /* 0x000fe400078e0002 */
[----:B--2---:R-:W-:Y:S02]  /*05a0*/  IMAD.U32 R4, RZ, RZ, UR4 ;  /* 0x00000004ff047e24 */ /* 0x004fe4000f8e00ff */
[----:B-1----:R-:W-:-:S07]  /*05b0*/  IMAD.U32 R5, RZ, RZ, UR5 ;  /* 0x00000005ff057e24 */ /* 0x002fce000f8e00ff */
[----:B------:R-:W-:-:S07]  /*05c0*/  LEPC R20, `(.L_x_6) ;  /* 0x000000001014794e */ /* 0x000fce0000000000 */
[----:B0-----:R-:W-:Y:S05]  /*05d0*/  CALL.ABS.NOINC R8 ;  /* 0x0000000008007343 */ /* 0x001fea0003c00000 */
.L_x_6:
[----:B------:R-:W-:Y:S05]  /*05e0*/  BSYNC.RECONVERGENT B6 ;  /* 0x0000000000067941 */ /* 0x000fea0003800200 */
.L_x_5:
[----:B------:R-:W1:Y:S08]  /*05f0*/  LDC.64 R4, c[0x0][0x388] ;  /* 0x0000e200ff047b82 */ /* 0x000e700000000a00 */
[----:B------:R-:W2:Y:S08]  /*0600*/  LDC.64 R6, c[0x0][0x390] ;  /* 0x0000e400ff067b82 */ /* 0x000eb00000000a00 */
[----:B0-----:R-:W0:Y:S01]  /*0610*/  LDC.64 R8, c[0x0][0x398] ;  /* 0x0000e600ff087b82 */ /* 0x001e220000000a00 */
[----:B-1----:R-:W-:-:S06]  /*0620*/  IMAD.WIDE.U32 R4, R22, 0x4, R4 ;  /* 0x0000000416047825 */ /* 0x002fcc00078e0004 */
[----:B------:R-:W3:Y:S01]  /*0630*/  LDG.E R4, desc[UR36][R4.64] ;  /* 0x0000002404047981 */ /* 0x000ee2000c1e1900 */
[----:B--2---:R-:W-:-:S06]  /*0640*/  IMAD.WIDE.U32 R6, R22, 0x4, R6 ;  /* 0x0000000416067825 */ /* 0x004fcc00078e0006 */
[----:B------:R-:W3:Y:S01]  /*0650*/  LDG.E R7, desc[UR36][R6.64] ;  /* 0x0000002406077981 */ /* 0x000ee2000c1e1900 */
[----:B0-----:R-:W-:Y:S01]  /*0660*/  IMAD.WIDE.U32 R8, R22, 0x4, R8 ;  /* 0x0000000416087825 */ /* 0x001fe200078e0008 */
[----:B------:R-:W-:Y:S01]  /*0670*/  ISETP.NE.AND P0, PT, R23, RZ, PT ;  /* 0x000000ff1700720c */ /* 0x000fe20003f05270 */
[----:B------:R-:W-:Y:S02]  /*0680*/  BSSY.RECONVERGENT B6, `(.L_x_7) ;  /* 0x000000f000067945 */ /* 0x000fe40003800200 */
[----:B------:R-:W-:Y:S02]  /*0690*/  IMAD.IADD R22, R19, 0x1, R22 ;  /* 0x0000000113167824 */ /* 0x000fe400078e0216 */
[----:B---3--:R-:W-:-:S05]  /*06a0*/  FADD R3, R4, R7 ;  /* 0x0000000704037221 */ /* 0x008fca0000000000 */
[----:B------:R0:W-:Y:S03]  /*06b0*/  STG.E desc[UR36][R8.64], R3 ;  /* 0x0000000308007986 */ /* 0x0001e6000c101924 */
[----:B------:R-:W-:Y:S05]  /*06c0*/  @P0 BRA `(.L_x_8) ;  /* 0x0000000000280947 */ /* 0x000fea0003800000 */
[----:B------:R-:W-:Y:S01]  /*06d0*/  MOV R0, 0x0 ;  /* 0x0000000000007802 */ /* 0x000fe20000000f00 */
[----:B------:R1:W-:Y:S01]  /*06e0*/  STL [R1], R22 ;  /* 0x0000001601007387 */ /* 0x0003e20000100800 */
[----:B------:R-:W2:Y:S01]  /*06f0*/  LDCU.64 UR4, c[0x4][0x8] ;  /* 0x01000100ff0477ac */ /* 0x000ea20008000a00 */
[----:B------:R-:W-:Y:S01]  /*0700*/  IMAD.MOV.U32 R6, RZ, RZ, R18 ;  /* 0x000000ffff067224 */ /* 0x000fe200078e0012 */
[----:B0-----:R1:W0:Y:S01]  /*0710*/  LDC.64 R8, c[0x4][R0] ;  /* 0x0100000000087b82 */ /* 0x0012220000000a00 */
[----:B------:R-:W-:Y:S02]  /*0720*/  MOV R7, R2 ;  /* 0x0000000200077202 */ /* 0x000fe40000000f00 */
[----:B--2---:R-:W-:Y:S01]  /*0730*/  MOV R4, UR4 ;  /* 0x0000000400047c02 */ /* 0x004fe20008000f00 */
[----:B-1----:R-:W-:-:S07]  /*0740*/  IMAD.U32 R5, RZ, RZ, UR5 ;  /* 0x00000005ff057e24 */ /* 0x002fce000f8e00ff */
[----:B------:R-:W-:-:S07]  /*0750*/  LEPC R20, `(.L_x_8) ;  /* 0x000000001014794e */ /* 0x000fce0000000000 */
[----:B0-----:R-:W-:Y:S05]  /*0760*/  CALL.ABS.NOINC R8 ;  /* 0x0000000008007343 */ /* 0x001fea0003c00000 */
.L_x_8:
[----:B------:R-:W-:Y:S05]  /*0770*/  BSYNC.RECONVERGENT B6 ;  /* 0x0000000000067941 */ /* 0x000fea0003800200 */
.L_x_7:
[----:B------:R-:W1:Y:S08]  /*0780*/  LDC.64 R4, c[0x0][0x388] ;  /* 0x0000e200ff047b82 */ /* 0x000e700000000a00 */
[----:B------:R-:W2:Y:S08]  /*0790*/  LDC.64 R6, c[0x0][0x390] ;  /* 0x0000e400ff067b82 */ /* 0x000eb00000000a00 */
[----:B0-----:R-:W0:Y:S01]  /*07a0*/  LDC.64 R8, c[0x0][0x398] ;  /* 0x0000e600ff087b82 */ /* 0x001e220000000a00 */
[----:B-1----:R-:W-:-:S06]  /*07b0*/  IMAD.WIDE.U32 R4, R22, 0x4, R4 ;  /* 0x0000000416047825 */ /* 0x002fcc00078e0004 */
[----:B------:R-:W3:Y:S01]  /*07c0*/  LDG.E R4, desc[UR36][R4.64] ;  /* 0x0000002404047981 */ /* 0x000ee2000c1e1900 */
[----:B--2---:R-:W-:-:S06]  /*07d0*/  IMAD.WIDE.U32 R6, R22, 0x4, R6 ;  /* 0x0000000416067825 */ /* 0x004fcc00078e0006 */
[----:B------:R-:W3:Y:S01]  /*07e0*/  LDG.E R7, desc[UR36][R6.64] ;  /* 0x0000002406077981 */ /* 0x000ee2000c1e1900 */
[C---:B0-----:R-:W-:Y:S01]  /*07f0*/  IMAD.WIDE.U32 R8, R22.reuse, 0x4, R8 ;  /* 0x0000000416087825 */ /* 0x041fe200078e0008 */
        /* <DEDUP_REMOVED lines=11> */
[----:B------:R-:W-:Y:S02]  /*08b0*/  IMAD.MOV.U32 R7, RZ, RZ, R2 ;  /* 0x000000ffff077224 */ /* 0x000fe400078e0002 */
[----:B--2---:R-:W-:Y:S01]  /*08c0*/  IMAD.U32 R4, RZ, RZ, UR4 ;  /* 0x00000004ff047e24 */ /* 0x004fe2000f8e00ff */
[----:B-1----:R-:W-:-:S07]  /*08d0*/  MOV R5, UR5 ;  /* 0x0000000500057c02 */ /* 0x002fce0008000f00 */
[----:B------:R-:W-:-:S07]  /*08e0*/  LEPC R20, `(.L_x_10) ;  /* 0x000000001014794e */ /* 0x000fce0000000000 */
[----:B0-----:R-:W-:Y:S05]  /*08f0*/  CALL.ABS.NOINC R8 ;  /* 0x0000000008007343 */ /* 0x001fea0003c00000 */
.L_x_10:
[----:B------:R-:W-:Y:S05]  /*0900*/  BSYNC.RECONVERGENT B6 ;  /* 0x0000000000067941 */ /* 0x000fea0003800200 */
.L_x_9:
        /* <DEDUP_REMOVED lines=9> */
[----:B------:R-:W-:Y:S01]  /*09a0*/  BSSY.RECONVERGENT B6, `(.L_x_11) ;  /* 0x000000f000067945 */ /* 0x000fe20003800200 */
[----:B------:R-:W-:Y:S01]  /*09b0*/  IADD3 R22, PT, PT, R22, R19, RZ ;  /* 0x0000001316167210 */ /* 0x000fe20007ffe0ff */
[----:B---3--:R-:W-:-:S05]  /*09c0*/  FADD R3, R4, R7 ;  /* 0x0000000704037221 */ /* 0x008fca0000000000 */
[----:B------:R0:W-:Y:S05]  /*09d0*/  STG.E desc[UR36][R8.64], R3 ;  /* 0x0000000308007986 */ /* 0x0001ea000c101924 */
[----:B------:R-:W-:Y:S05]  /*09e0*/  @P0 BRA `(.L_x_12) ;  /* 0x0000000000280947 */ /* 0x000fea0003800000 */
        /* <DEDUP_REMOVED lines=10> */
.L_x_12:
[----:B------:R-:W-:Y:S05]  /*0a90*/  BSYNC.RECONVERGENT B6 ;  /* 0x0000000000067941 */ /* 0x000fea0003800200 */
.L_x_11:
        /* <DEDUP_REMOVED lines=8> */
[----:B------:R-:W-:-:S04]  /*0b20*/  IADD3 R22, PT, PT, R22, R19, RZ ;  /* 0x0000001316167210 */ /* 0x000fc80007ffe0ff */
[----:B------:R-:W-:Y:S01]  /*0b30*/  ISETP.GE.AND P0, PT, R22, UR44, PT ;  /* 0x0000002c16007c0c */ /* 0x000fe2000bf06270 */
[----:B---3--:R-:W-:-:S05]  /*0b40*/  FADD R3, R4, R7 ;  /* 0x0000000704037221 */ /* 0x008fca0000000000 */
[----:B------:R1:W-:Y:S07]  /*0b50*/  STG.E desc[UR36][R8.64], R3 ;  /* 0x0000000308007986 */ /* 0x0003ee000c101924 */
[----:B------:R-:W-:Y:S05]  /*0b60*/  @!P0 BRA `(.L_x_13) ;  /* 0xfffffff800688947 */ /* 0x000fea000383ffff */
[----:B------:R-:W-:Y:S05]  /*0b70*/  EXIT ;  /* 0x000000000000794d */ /* 0x000fea0003800000 */
.L_x_14:
[----:B------:R-:W-:-:S00]  /*0b80*/  BRA `(.L_x_14) ;  /* 0xfffffffc00fc7947 */ /* 0x000fc0000383ffff */
[----:B------:R-:W-:-:S00]  /*0b90*/  NOP ;  /* 0x0000000000007918 */ /* 0x000fc00000000000 */
        /* <DEDUP_REMOVED lines=14> */
.L_x_15:


//--------------------- .nv.global.init           --------------------------
	.section	.nv.global.init,"aw",@progbits
.nv.global.init:
	.type		$str,@object
	.size		$str,(.L_0 - $str)
$str:
        /*0000*/ 	.byte	0x30, 0x20, 0x30, 0x20, 0x69, 0x73, 0x20, 0x70, 0x72, 0x6f, 0x63, 0x65, 0x73, 0x73, 0x69, 0x6e
        /*0010*/ 	.byte	0x67, 0x20, 0x25, 0x64, 0x0a, 0x00
.L_0:


//--------------------- .nv.shared.reserved.0     --------------------------
	.section	.nv.shared.reserved.0,"aw",@nobits
	.weak		__nv_reservedSMEM_offset_0_alias
	.size		__nv_reservedSMEM_offset_0_alias, 0, 64
	.other		__nv_reservedSMEM_offset_0_alias,@"STO_CUDA_RESERVED_SHARED STV_DEFAULT"
__nv_reservedSMEM_offset_0_alias:
	.zero		0
	.zero		64


//--------------------- .nv.constant0._Z3addiPfS_S_ --------------------------
	.section	.nv.constant0._Z3addiPfS_S_,"a",@progbits
	.sectionflags	@""
	.align	4
.nv.constant0._Z3addiPfS_S_:
	.zero		928


//--------------------- SYMBOLS --------------------------

	.type		.nv.reservedSmem.offset0,@object
	.size		.nv.reservedSmem.offset0,0x4
	.type		vprintf,@function
